	.headerflags	@"EF_CUDA_TEXMODE_UNIFIED EF_CUDA_64BIT_ADDRESS EF_CUDA_ACCELERATORS EF_CUDA_SM90 EF_CUDA_VIRTUAL_SM(EF_CUDA_SM90)"
	.elftype	@"ET_EXEC"


//--------------------- .nv.info                  --------------------------
	.section	.nv.info,"",@"SHT_CUDA_INFO"
	.align	4


	//----- nvinfo : EIATTR_REGCOUNT
	.align		4
        /*0000*/ 	.byte	0x04, 0x2f
        /*0002*/ 	.short	(.L_2 - .L_1)
	.align		4
.L_1:
        /*0004*/ 	.word	index@(triton_poi_fused_cat_elu_1)
        /*0008*/ 	.word	0x00000018


	//----- nvinfo : EIATTR_MIN_STACK_SIZE
	.align		4
.L_2:
        /*000c*/ 	.byte	0x04, 0x12
        /*000e*/ 	.short	(.L_4 - .L_3)
	.align		4
.L_3:
        /*0010*/ 	.word	index@(triton_poi_fused_cat_elu_1)
        /*0014*/ 	.word	0x00000000


	//----- nvinfo : EIATTR_FRAME_SIZE
	.align		4
.L_4:
        /*0018*/ 	.byte	0x04, 0x11
        /*001a*/ 	.short	(.L_6 - .L_5)
	.align		4
.L_5:
        /*001c*/ 	.word	index@(triton_poi_fused_cat_elu_1)
        /*0020*/ 	.word	0x00000000


	//----- nvinfo : EIATTR_MIN_STACK_SIZE
	.align		4
.L_6:
        /*0024*/ 	.byte	0x04, 0x12
        /*0026*/ 	.short	(.L_8 - .L_7)
	.align		4
.L_7:
        /*0028*/ 	.word	index@(triton_poi_fused_cat_elu_1)
        /*002c*/ 	.word	0x00000000
.L_8:


//--------------------- .nv.info.triton_poi_fused_cat_elu_1 --------------------------
	.section	.nv.info.triton_poi_fused_cat_elu_1,"",@"SHT_CUDA_INFO"
	.sectionflags	@""
	.align	4


	//----- nvinfo : EIATTR_CUDA_API_VERSION
	.align		4
        /*0000*/ 	.byte	0x04, 0x37
        /*0002*/ 	.short	(.L_10 - .L_9)
.L_9:
        /*0004*/ 	.word	0x0000007c


	//----- nvinfo : EIATTR_KPARAM_INFO
	.align		4
.L_10:
        /*0008*/ 	.byte	0x04, 0x17
        /*000a*/ 	.short	(.L_12 - .L_11)
.L_11:
        /*000c*/ 	.word	0x00000000
        /*0010*/ 	.short	0x0005
        /*0012*/ 	.short	0x0028
        /*0014*/ 	.byte	0x00, 0xf0, 0x11, 0x00


	//----- nvinfo : EIATTR_KPARAM_INFO
	.align		4
.L_12:
        /*0018*/ 	.byte	0x04, 0x17
        /*001a*/ 	.short	(.L_14 - .L_13)
.L_13:
        /*001c*/ 	.word	0x00000000
        /*0020*/ 	.short	0x0004
        /*0022*/ 	.short	0x0020
        /*0024*/ 	.byte	0x00, 0xf4, 0x21, 0x00


	//----- nvinfo : EIATTR_KPARAM_INFO
	.align		4
.L_14:
        /*0028*/ 	.byte	0x04, 0x17
        /*002a*/ 	.short	(.L_16 - .L_15)
.L_15:
        /*002c*/ 	.word	0x00000000
        /*0030*/ 	.short	0x0003
        /*0032*/ 	.short	0x0018
        /*0034*/ 	.byte	0x00, 0xf4, 0x21, 0x00


	//----- nvinfo : EIATTR_KPARAM_INFO
	.align		4
.L_16:
        /*0038*/ 	.byte	0x04, 0x17
        /*003a*/ 	.short	(.L_18 - .L_17)
.L_17:
        /*003c*/ 	.word	0x00000000
        /*0040*/ 	.short	0x0002
        /*0042*/ 	.short	0x0010
        /*0044*/ 	.byte	0x00, 0xf4, 0x21, 0x00


	//----- nvinfo : EIATTR_KPARAM_INFO
	.align		4
.L_18:
        /*0048*/ 	.byte	0x04, 0x17
        /*004a*/ 	.short	(.L_20 - .L_19)
.L_19:
        /*004c*/ 	.word	0x00000000
        /*0050*/ 	.short	0x0001
        /*0052*/ 	.short	0x0008
        /*0054*/ 	.byte	0x00, 0xf4, 0x21, 0x00


	//----- nvinfo : EIATTR_KPARAM_INFO
	.align		4
.L_20:
        /*0058*/ 	.byte	0x04, 0x17
        /*005a*/ 	.short	(.L_22 - .L_21)
.L_21:
        /*005c*/ 	.word	0x00000000
        /*0060*/ 	.short	0x0000
        /*0062*/ 	.short	0x0000
        /*0064*/ 	.byte	0x00, 0xf4, 0x21, 0x00


	//----- nvinfo : EIATTR_SPARSE_MMA_MASK
	.align		4
.L_22:
        /*0068*/ 	.byte	0x03, 0x50
        /*006a*/ 	.short	0x0000


	//----- nvinfo : EIATTR_MAXREG_COUNT
	.align		4
        /*006c*/ 	.byte	0x03, 0x1b
        /*006e*/ 	.short	0x00ff


	//----- nvinfo : EIATTR_EXIT_INSTR_OFFSETS
	.align		4
        /*0070*/ 	.byte	0x04, 0x1c
        /*0072*/ 	.short	(.L_24 - .L_23)


	//   ....[0]....
.L_23:
        /*0074*/ 	.word	0x00000740


	//   ....[1]....
        /*0078*/ 	.word	0x00000760


	//----- nvinfo : EIATTR_REQNTID
	.align		4
.L_24:
        /*007c*/ 	.byte	0x04, 0x10
        /*007e*/ 	.short	(.L_26 - .L_25)
.L_25:
        /*0080*/ 	.word	0x00000080
        /*0084*/ 	.word	0x00000001
        /*0088*/ 	.word	0x00000001


	//----- nvinfo : EIATTR_CBANK_PARAM_SIZE
	.align		4
.L_26:
        /*008c*/ 	.byte	0x03, 0x19
        /*008e*/ 	.short	0x002c


	//----- nvinfo : EIATTR_PARAM_CBANK
	.align		4
        /*0090*/ 	.byte	0x04, 0x0a
        /*0092*/ 	.short	(.L_28 - .L_27)
	.align		4
.L_27:
        /*0094*/ 	.word	index@(.nv.constant0.triton_poi_fused_cat_elu_1)
        /*0098*/ 	.short	0x0210
        /*009a*/ 	.short	0x002c


	//----- nvinfo : EIATTR_SW_WAR
	.align		4
.L_28:
        /*009c*/ 	.byte	0x04, 0x36
        /*009e*/ 	.short	(.L_30 - .L_29)
.L_29:
        /*00a0*/ 	.word	0x00000008
.L_30:


//--------------------- .nv.callgraph             --------------------------
	.section	.nv.callgraph,"",@"SHT_CUDA_CALLGRAPH"
	.align	4
	.sectionentsize	8
	.align		4
        /*0000*/ 	.word	0x00000000
	.align		4
        /*0004*/ 	.word	0xffffffff
	.align		4
        /*0008*/ 	.word	0x00000000
	.align		4
        /*000c*/ 	.word	0xfffffffe
	.align		4
        /*0010*/ 	.word	0x00000000
	.align		4
        /*0014*/ 	.word	0xfffffffd
	.align		4
        /*0018*/ 	.word	0x00000000
	.align		4
        /*001c*/ 	.word	0xfffffffc


//--------------------- .nv.constant4             --------------------------
	.section	.nv.constant4,"a",@progbits
	.align	8
	.align		8
.nv.constant4:
        /*0000*/ 	.dword	_$_str


//--------------------- .text.triton_poi_fused_cat_elu_1 --------------------------
	.section	.text.triton_poi_fused_cat_elu_1,"ax",@progbits
	.align	128
        .global         triton_poi_fused_cat_elu_1
        .type           triton_poi_fused_cat_elu_1,@function
        .size           triton_poi_fused_cat_elu_1,(.L_x_1 - triton_poi_fused_cat_elu_1)
        .other          triton_poi_fused_cat_elu_1,@"STO_CUDA_ENTRY STV_DEFAULT"
triton_poi_fused_cat_elu_1:
.text.triton_poi_fused_cat_elu_1:
[----:B------:R-:W0:Y:S02]  /*0000*/  LDC R1, c[0x0][0x28] ;  /* 0x00000a00ff017b82 */ /* 0x000e240000000800 */
[----:B------:R-:W1:Y:S01]  /*0010*/  S2R R0, SR_TID.X ;  /* 0x0000000000007919 */ /* 0x000e620000002100 */
[----:B------:R-:W2:Y:S01]  /*0020*/  LDC.64 R6, c[0x0][0x210] ;  /* 0x00008400ff067b82 */ /* 0x000ea20000000a00 */
[----:B------:R-:W-:Y:S01]  /*0030*/  ULDC.64 UR4, c[0x0][0x208] ;  /* 0x0000820000047ab9 */ /* 0x000fe20000000a00 */
[----:B------:R-:W3:Y:S06]  /*0040*/  S2R R5, SR_CTAID.X ;  /* 0x0000000000057919 */ /* 0x000eec0000002500 */
[----:B------:R-:W4:Y:S01]  /*0050*/  LDC.64 R8, c[0x0][0x218] ;  /* 0x00008600ff087b82 */ /* 0x000f220000000a00 */
[----:B-1----:R-:W-:Y:S01]  /*0060*/  IMAD.SHL.U32 R0, R0, 0x2, RZ ;  /* 0x0000000200007824 */ /* 0x002fe200078e00ff */
[----:B---3--:R-:W-:-:S04]  /*0070*/  SHF.R.S32.HI R3, RZ, 0x17, R5 ;  /* 0x00000017ff037819 */ /* 0x008fc80000011405 */
[----:B------:R-:W-:Y:S02]  /*0080*/  LOP3.LUT R0, R0, 0xfe, RZ, 0xc0, !PT ;  /* 0x000000fe00007812 */ /* 0x000fe400078ec0ff */
[----:B------:R-:W-:-:S03]  /*0090*/  SGXT R3, R3, 0x1 ;  /* 0x000000010303781a */ /* 0x000fc60000000200 */
[----:B------:R-:W-:Y:S02]  /*00a0*/  IMAD R0, R5, 0x100, R0 ;  /* 0x0000010005007824 */ /* 0x000fe400078e0200 */
[----:B------:R-:W1:Y:S03]  /*00b0*/  LDC.64 R4, c[0x0][0x228] ;  /* 0x00008a00ff047b82 */ /* 0x000e660000000a00 */
[----:B------:R-:W-:Y:S02]  /*00c0*/  LEA.HI R10, R3, R0, RZ, 0x4 ;  /* 0x00000000030a7211 */ /* 0x000fe400078f20ff */
[----:B------:R-:W-:Y:S02]  /*00d0*/  SHF.R.S32.HI R13, RZ, 0x1f, R0 ;  /* 0x0000001fff0d7819 */ /* 0x000fe40000011400 */
[----:B------:R-:W-:Y:S01]  /*00e0*/  SHF.R.S32.HI R11, RZ, 0x4, R10 ;  /* 0x00000004ff0b7819 */ /* 0x000fe2000001140a */
[----:B------:R-:W3:Y:S01]  /*00f0*/  LDC.64 R2, c[0x0][0x220] ;  /* 0x00008800ff027b82 */ /* 0x000ee20000000a00 */
[----:B------:R-:W-:-:S02]  /*0100*/  LOP3.LUT R15, R10, 0xfffffff0, RZ, 0xc0, !PT ;  /* 0xfffffff00a0f7812 */ /* 0x000fc400078ec0ff */
[----:B------:R-:W-:Y:S02]  /*0110*/  LEA.HI R12, R11, R11, RZ, 0x3 ;  /* 0x0000000b0b0c7211 */ /* 0x000fe400078f18ff */
[----:B------:R-:W-:Y:S02]  /*0120*/  LEA.HI R13, R13, R0, RZ, 0x7 ;  /* 0x000000000d0d7211 */ /* 0x000fe400078f38ff */
[----:B------:R-:W-:Y:S01]  /*0130*/  LOP3.LUT R10, R12, 0xfffffff8, RZ, 0xc0, !PT ;  /* 0xfffffff80c0a7812 */ /* 0x000fe200078ec0ff */
[C---:B------:R-:W-:Y:S01]  /*0140*/  IMAD.IADD R12, R0.reuse, 0x1, -R15 ;  /* 0x00000001000c7824 */ /* 0x040fe200078e0a0f */
[----:B------:R-:W-:Y:S02]  /*0150*/  LOP3.LUT R15, R13, 0xffffff80, RZ, 0xc0, !PT ;  /* 0xffffff800d0f7812 */ /* 0x000fe400078ec0ff */
[----:B------:R-:W-:Y:S01]  /*0160*/  SHF.R.S32.HI R13, RZ, 0x7, R13 ;  /* 0x00000007ff0d7819 */ /* 0x000fe2000001140d */
[----:B------:R-:W-:Y:S01]  /*0170*/  IMAD.IADD R11, R11, 0x1, -R10 ;  /* 0x000000010b0b7824 */ /* 0x000fe200078e0a0a */
[C---:B------:R-:W-:Y:S01]  /*0180*/  ISETP.GE.AND P0, PT, R0.reuse, 0x200, PT ;  /* 0x000002000000780c */ /* 0x040fe20003f06270 */
[----:B------:R-:W-:-:S02]  /*0190*/  IMAD.IADD R10, R0, 0x1, -R15 ;  /* 0x00000001000a7824 */ /* 0x000fc400078e0a0f */
[----:B------:R-:W-:Y:S01]  /*01a0*/  IMAD R12, R13, 0x40, R12 ;  /* 0x000000400d0c7824 */ /* 0x000fe200078e020c */
[C---:B------:R-:W-:Y:S01]  /*01b0*/  ISETP.GE.AND P3, PT, R11.reuse, 0x4, PT ;  /* 0x000000040b00780c */ /* 0x040fe20003f66270 */
[C---:B------:R-:W-:Y:S01]  /*01c0*/  VIADD R15, R11.reuse, 0xfffffffc ;  /* 0xfffffffc0b0f7836 */ /* 0x040fe20000000000 */
[----:B------:R-:W-:Y:S01]  /*01d0*/  ISETP.GT.AND P2, PT, R11, 0x3, !P0 ;  /* 0x000000030b00780c */ /* 0x000fe20004744270 */
[----:B------:R-:W-:Y:S01]  /*01e0*/  IMAD R13, R13, 0x40, R10 ;  /* 0x000000400d0d7824 */ /* 0x000fe200078e020a */
[----:B------:R-:W-:Y:S01]  /*01f0*/  ISETP.LT.AND P1, PT, R0, 0x200, !P3 ;  /* 0x000002000000780c */ /* 0x000fe20005f21270 */
[----:B------:R-:W-:Y:S02]  /*0200*/  IMAD R17, R15, 0x10, R12 ;  /* 0x000000100f117824 */ /* 0x000fe400078e020c */
[----:B--2---:R-:W-:-:S04]  /*0210*/  IMAD.WIDE R6, R13, 0x4, R6 ;  /* 0x000000040d067825 */ /* 0x004fc800078e0206 */
[----:B-1----:R-:W-:Y:S01]  /*0220*/  IMAD.WIDE R12, R15, 0x4, R4 ;  /* 0x000000040f0c7825 */ /* 0x002fe200078e0204 */
[----:B------:R-:W-:Y:S02]  /*0230*/  CS2R R14, SRZ ;  /* 0x00000000000e7805 */ /* 0x000fe4000001ff00 */
[----:B------:R-:W-:Y:S01]  /*0240*/  CS2R R4, SRZ ;  /* 0x0000000000047805 */ /* 0x000fe2000001ff00 */
[----:B----4-:R-:W-:-:S04]  /*0250*/  IMAD.WIDE R8, R11, 0x4, R8 ;  /* 0x000000040b087825 */ /* 0x010fc800078e0208 */
[----:B---3--:R-:W-:Y:S01]  /*0260*/  IMAD.WIDE R10, R17, 0x4, R2 ;  /* 0x00000004110a7825 */ /* 0x008fe200078e0202 */
[----:B------:R-:W-:Y:S02]  /*0270*/  CS2R R2, SRZ ;  /* 0x0000000000027805 */ /* 0x000fe4000001ff00 */
[----:B------:R-:W-:Y:S01]  /*0280*/  CS2R R16, SRZ ;  /* 0x0000000000107805 */ /* 0x000fe2000001ff00 */
[----:B------:R-:W2:Y:S04]  /*0290*/  @P1 LDG.E.EL R14, desc[UR4][R8.64] ;  /* 0x00000004080e1981 */ /* 0x000ea8000c2e1900 */
[----:B------:R-:W3:Y:S04]  /*02a0*/  @P1 LDG.E.64 R4, desc[UR4][R6.64] ;  /* 0x0000000406041981 */ /* 0x000ee8000c1e1b00 */
[----:B------:R-:W4:Y:S04]  /*02b0*/  @P2 LDG.E.64 R2, desc[UR4][R10.64] ;  /* 0x000000040a022981 */ /* 0x000f28000c1e1b00 */
[----:B------:R-:W5:Y:S04]  /*02c0*/  @P2 LDG.E.EL R16, desc[UR4][R12.64] ;  /* 0x000000040c102981 */ /* 0x000f68000c2e1900 */
[----:B------:R1:W5:Y:S04]  /*02d0*/  @P1 LDG.E.EL R15, desc[UR4][R8.64] ;  /* 0x00000004080f1981 */ /* 0x000368000c2e1900 */
[----:B------:R-:W5:Y:S01]  /*02e0*/  @P2 LDG.E.EL R17, desc[UR4][R12.64] ;  /* 0x000000040c112981 */ /* 0x000f62000c2e1900 */
[----:B-1----:R-:W-:Y:S01]  /*02f0*/  IMAD.MOV.U32 R9, RZ, RZ, 0x3ab5ebe6 ;  /* 0x3ab5ebe6ff097424 */ /* 0x002fe200078e00ff */
[----:B--2---:R-:W-:-:S02]  /*0300*/  SEL R19, R14, RZ, P1 ;  /* 0x000000ff0e137207 */ /* 0x004fc40000800000 */
[----:B---3--:R-:W-:Y:S02]  /*0310*/  SEL R4, R4, RZ, P1 ;  /* 0x000000ff04047207 */ /* 0x008fe40000800000 */
[----:B----4-:R-:W-:-:S03]  /*0320*/  SEL R14, R2, RZ, P2 ;  /* 0x000000ff020e7207 */ /* 0x010fc60001000000 */
[----:B------:R-:W-:Y:S01]  /*0330*/  FADD R2, R4, R19 ;  /* 0x0000001304027221 */ /* 0x000fe20000000000 */
[----:B------:R-:W-:Y:S02]  /*0340*/  SEL R4, R5, RZ, P1 ;  /* 0x000000ff05047207 */ /* 0x000fe40000800000 */
[----:B-----5:R-:W-:Y:S02]  /*0350*/  SEL R21, R16, RZ, P2 ;  /* 0x000000ff10157207 */ /* 0x020fe40001000000 */
[----:B------:R-:W-:Y:S02]  /*0360*/  SEL R6, R3, RZ, P2 ;  /* 0x000000ff03067207 */ /* 0x000fe40001000000 */
[----:B------:R-:W-:Y:S02]  /*0370*/  SEL R15, R15, RZ, P1 ;  /* 0x000000ff0f0f7207 */ /* 0x000fe40000800000 */
[----:B------:R-:W-:Y:S01]  /*0380*/  SEL R17, R17, RZ, P2 ;  /* 0x000000ff11117207 */ /* 0x000fe20001000000 */
[----:B------:R-:W-:-:S02]  /*0390*/  @P3 FADD R2, R14, R21 ;  /* 0x000000150e023221 */ /* 0x000fc40000000000 */
[----:B------:R-:W-:Y:S02]  /*03a0*/  FADD R3, R4, R15 ;  /* 0x0000000f04037221 */ /* 0x000fe40000000000 */
[----:B------:R-:W-:Y:S01]  /*03b0*/  @P3 FADD R3, R6, R17 ;  /* 0x0000001106033221 */ /* 0x000fe20000000000 */
[----:B------:R-:W-:-:S03]  /*03c0*/  FMUL R4, R2, 1.4426950216293334961 ;  /* 0x3fb8aa3b02047820 */ /* 0x000fc60000400000 */
[----:B------:R-:W-:-:S03]  /*03d0*/  FMUL R6, R3, 1.4426950216293334961 ;  /* 0x3fb8aa3b03067820 */ /* 0x000fc60000400000 */
[----:B------:R-:W1:Y:S01]  /*03e0*/  FRND R4, R4 ;  /* 0x0000000400047307 */ /* 0x000e620000201000 */
[----:B------:R-:W-:Y:S01]  /*03f0*/  FADD.FTZ R5, |R2|, -RZ ;  /* 0x800000ff02057221 */ /* 0x000fe20000010200 */
[----:B------:R-:W-:-:S06]  /*0400*/  FADD.FTZ R7, |R3|, -RZ ;  /* 0x800000ff03077221 */ /* 0x000fcc0000010200 */
[----:B------:R-:W2:Y:S01]  /*0410*/  FRND R6, R6 ;  /* 0x0000000600067307 */ /* 0x000ea20000201000 */
[----:B------:R-:W-:Y:S02]  /*0420*/  FSETP.GEU.AND P1, PT, R5, 0.40999999642372131348, PT ;  /* 0x3ed1eb850500780b */ /* 0x000fe40003f2e000 */
[----:B------:R-:W-:Y:S02]  /*0430*/  FSETP.GEU.AND P2, PT, R7, 0.40999999642372131348, PT ;  /* 0x3ed1eb850700780b */ /* 0x000fe40003f4e000 */
[----:B-1----:R-:W-:Y:S02]  /*0440*/  FSEL R5, R4, RZ, P1 ;  /* 0x000000ff04057208 */ /* 0x002fe40000800000 */
[----:B--2---:R-:W-:-:S03]  /*0450*/  FSEL R8, R6, RZ, P2 ;  /* 0x000000ff06087208 */ /* 0x004fc60001000000 */
[C---:B------:R-:W-:Y:S02]  /*0460*/  FFMA.FTZ R10, -R5.reuse, 0.693145751953125, R2 ;  /* 0x3f317200050a7823 */ /* 0x040fe40000010102 */
[C---:B------:R-:W-:Y:S02]  /*0470*/  FFMA.FTZ R7, -R8.reuse, 0.693145751953125, R3 ;  /* 0x3f31720008077823 */ /* 0x040fe40000010103 */
[C---:B------:R-:W-:Y:S02]  /*0480*/  FFMA.FTZ R10, -R5.reuse, 1.428606765330187045e-06, R10 ;  /* 0x35bfbe8e050a7823 */ /* 0x040fe4000001010a */
[C---:B------:R-:W-:Y:S01]  /*0490*/  FFMA.FTZ R6, -R8.reuse, 1.428606765330187045e-06, R7 ;  /* 0x35bfbe8e08067823 */ /* 0x040fe20000010107 */
[----:B------:R-:W-:Y:S01]  /*04a0*/  FSETP.NEU.AND P3, PT, R8, 128, PT ;  /* 0x430000000800780b */ /* 0x000fe20003f6d000 */
[-C--:B------:R-:W-:Y:S01]  /*04b0*/  FFMA.FTZ R7, R10, R9.reuse, 0.0083824126049876213074 ;  /* 0x3c0956630a077423 */ /* 0x080fe20000010009 */
[C---:B------:R-:W-:Y:S01]  /*04c0*/  FSETP.NEU.AND P5, PT, R5.reuse, 128, PT ;  /* 0x430000000500780b */ /* 0x040fe20003fad000 */
[----:B------:R-:W-:Y:S01]  /*04d0*/  FFMA.FTZ R9, R6, R9, 0.0083824126049876213074 ;  /* 0x3c09566306097423 */ /* 0x000fe20000010009 */
[----:B------:R-:W-:Y:S01]  /*04e0*/  FSEL R8, R8, 127, P3 ;  /* 0x42fe000008087808 */ /* 0x000fe20001800000 */
[----:B------:R-:W-:Y:S01]  /*04f0*/  FFMA.FTZ R7, R10, R7, 0.041667830199003219604 ;  /* 0x3d2aabe30a077423 */ /* 0x000fe20000010007 */
[----:B------:R-:W-:Y:S01]  /*0500*/  FSEL R4, R5, 127, P5 ;  /* 0x42fe000005047808 */ /* 0x000fe20002800000 */
[----:B------:R-:W-:-:S02]  /*0510*/  FFMA.FTZ R11, R6, R9, 0.041667830199003219604 ;  /* 0x3d2aabe3060b7423 */ /* 0x000fc40000010009 */
[----:B------:R-:W1:Y:S01]  /*0520*/  MUFU.EX2 R9, R8 ;  /* 0x0000000800097308 */ /* 0x000e620000000800 */
[----:B------:R-:W-:Y:S01]  /*0530*/  FFMA.FTZ R7, R10, R7, 0.16666397452354431152 ;  /* 0x3e2aa9f60a077423 */ /* 0x000fe20000010007 */
[----:B------:R-:W-:-:S03]  /*0540*/  FFMA.FTZ R11, R6, R11, 0.16666397452354431152 ;  /* 0x3e2aa9f6060b7423 */ /* 0x000fc6000001000b */
[----:B------:R-:W-:-:S03]  /*0550*/  FFMA.FTZ R7, R10, R7, 0.49999994039535522461 ;  /* 0x3efffffe0a077423 */ /* 0x000fc60000010007 */
[----:B------:R-:W2:Y:S01]  /*0560*/  MUFU.EX2 R5, R4 ;  /* 0x0000000400057308 */ /* 0x000ea20000000800 */
[----:B------:R-:W-:Y:S01]  /*0570*/  FFMA.FTZ R11, R6, R11, 0.49999994039535522461 ;  /* 0x3efffffe060b7423 */ /* 0x000fe2000001000b */
[----:B------:R-:W-:-:S03]  /*0580*/  FMUL R7, R10, R7 ;  /* 0x000000070a077220 */ /* 0x000fc60000400000 */
[----:B------:R-:W-:Y:S01]  /*0590*/  FMUL R11, R6, R11 ;  /* 0x0000000b060b7220 */ /* 0x000fe20000400000 */
[----:B------:R-:W-:Y:S01]  /*05a0*/  FFMA.FTZ R10, R10, R7, R10 ;  /* 0x000000070a0a7223 */ /* 0x000fe2000001000a */
[----:B-1----:R-:W-:Y:S02]  /*05b0*/  FADD R16, R9, -1 ;  /* 0xbf80000009107421 */ /* 0x002fe40000000000 */
[----:B------:R-:W-:Y:S02]  /*05c0*/  FFMA.FTZ R14, R6, R11, R6 ;  /* 0x0000000b060e7223 */ /* 0x000fe40000010006 */
[----:B------:R-:W1:Y:S01]  /*05d0*/  LDC.64 R6, c[0x0][0x230] ;  /* 0x00008c00ff067b82 */ /* 0x000e620000000a00 */
[----:B--2---:R-:W-:Y:S01]  /*05e0*/  FADD R12, R5, -1 ;  /* 0xbf800000050c7421 */ /* 0x004fe20000000000 */
[----:B------:R-:W-:Y:S01]  /*05f0*/  FFMA.FTZ R9, R9, R14, R16 ;  /* 0x0000000e09097223 */ /* 0x000fe20000010010 */
[----:B------:R-:W-:Y:S02]  /*0600*/  FSETP.NEU.AND P2, PT, R2, RZ, PT ;  /* 0x000000ff0200720b */ /* 0x000fe40003f4d000 */
[----:B------:R-:W-:Y:S01]  /*0610*/  FFMA.FTZ R5, R5, R10, R12 ;  /* 0x0000000a05057223 */ /* 0x000fe2000001000c */
[----:B------:R-:W-:Y:S01]  /*0620*/  FSETP.NEU.AND P1, PT, R3, RZ, PT ;  /* 0x000000ff0300720b */ /* 0x000fe20003f2d000 */
[----:B------:R-:W-:Y:S01]  /*0630*/  @!P3 FADD R9, R9, R9 ;  /* 0x000000090909b221 */ /* 0x000fe20000000000 */
[----:B------:R-:W-:Y:S01]  /*0640*/  FSETP.GT.AND P4, PT, R8, 128, PT ;  /* 0x430000000800780b */ /* 0x000fe20003f84000 */
[----:B------:R-:W-:Y:S01]  /*0650*/  @!P5 FADD R5, R5, R5 ;  /* 0x000000050505d221 */ /* 0x000fe20000000000 */
[----:B------:R-:W-:-:S02]  /*0660*/  FSETP.GT.AND P5, PT, R4, 128, PT ;  /* 0x430000000400780b */ /* 0x000fc40003fa4000 */
[----:B------:R-:W-:Y:S02]  /*0670*/  FSETP.GEU.AND P3, PT, R8, -25, PT ;  /* 0xc1c800000800780b */ /* 0x000fe40003f6e000 */
[----:B------:R-:W-:Y:S02]  /*0680*/  FSEL R8, R9, +INF , !P4 ;  /* 0x7f80000009087808 */ /* 0x000fe40006000000 */
[----:B------:R-:W-:Y:S02]  /*0690*/  FSETP.GEU.AND P4, PT, R4, -25, PT ;  /* 0xc1c800000400780b */ /* 0x000fe40003f8e000 */
[----:B------:R-:W-:Y:S01]  /*06a0*/  FSEL R5, R5, +INF , !P5 ;  /* 0x7f80000005057808 */ /* 0x000fe20006800000 */
[----:B------:R-:W-:Y:S01]  /*06b0*/  FADD R9, R2, R2 ;  /* 0x0000000202097221 */ /* 0x000fe20000000000 */
[----:B------:R-:W-:Y:S01]  /*06c0*/  FSEL R8, R8, -1, P3 ;  /* 0xbf80000008087808 */ /* 0x000fe20001800000 */
[----:B------:R-:W-:Y:S01]  /*06d0*/  @!P1 FADD R8, R3, R3 ;  /* 0x0000000303089221 */ /* 0x000fe20000000000 */
[----:B------:R-:W-:-:S02]  /*06e0*/  @P2 FSEL R9, R5, -1, P4 ;  /* 0xbf80000005092808 */ /* 0x000fc40002000000 */
[----:B------:R-:W-:Y:S02]  /*06f0*/  FSETP.GT.AND P2, PT, R2, RZ, PT ;  /* 0x000000ff0200720b */ /* 0x000fe40003f44000 */
[C---:B------:R-:W-:Y:S01]  /*0700*/  FSETP.GT.AND P1, PT, R3.reuse, RZ, PT ;  /* 0x000000ff0300720b */ /* 0x040fe20003f24000 */
[----:B-1----:R-:W-:Y:S01]  /*0710*/  IMAD.WIDE R6, R0, 0x4, R6 ;  /* 0x0000000400067825 */ /* 0x002fe200078e0206 */
[----:B------:R-:W-:Y:S02]  /*0720*/  FSEL R2, R2, R9, P2 ;  /* 0x0000000902027208 */ /* 0x000fe40001000000 */
[----:B------:R-:W-:Y:S01]  /*0730*/  FSEL R3, R3, R8, P1 ;  /* 0x0000000803037208 */ /* 0x000fe20000800000 */
[----:B------:R-:W-:Y:S08]  /*0740*/  @P0 EXIT ;  /* 0x000000000000094d */ /* 0x000ff00003800000 */
[----:B------:R-:W-:Y:S01]  /*0750*/  STG.E.64 desc[UR4][R6.64], R2 ;  /* 0x0000000206007986 */ /* 0x000fe2000c101b04 */
[----:B------:R-:W-:Y:S05]  /*0760*/  EXIT ;  /* 0x000000000000794d */ /* 0x000fea0003800000 */
.L_x_0:
[----:B------:R-:W-:-:S00]  /*0770*/  BRA `(.L_x_0) ;  /* 0xfffffffc00fc7947 */ /* 0x000fc0000383ffff */
[----:B------:R-:W-:-:S00]  /*0780*/  NOP ;  /* 0x0000000000007918 */ /* 0x000fc00000000000 */
[----:B------:R-:W-:-:S00]  /*0790*/  NOP ;  /* 0x0000000000007918 */ /* 0x000fc00000000000 */
[----:B------:R-:W-:-:S00]  /*07a0*/  NOP ;  /* 0x0000000000007918 */ /* 0x000fc00000000000 */
[----:B------:R-:W-:-:S00]  /*07b0*/  NOP ;  /* 0x0000000000007918 */ /* 0x000fc00000000000 */
[----:B------:R-:W-:-:S00]  /*07c0*/  NOP ;  /* 0x0000000000007918 */ /* 0x000fc00000000000 */
[----:B------:R-:W-:-:S00]  /*07d0*/  NOP ;  /* 0x0000000000007918 */ /* 0x000fc00000000000 */
[----:B------:R-:W-:-:S00]  /*07e0*/  NOP ;  /* 0x0000000000007918 */ /* 0x000fc00000000000 */
[----:B------:R-:W-:-:S00]  /*07f0*/  NOP ;  /* 0x0000000000007918 */ /* 0x000fc00000000000 */
.L_x_1:


//--------------------- .nv.global.init           --------------------------
	.section	.nv.global.init,"aw",@progbits
.nv.global.init:
	.type		_$_str,@object
	.size		_$_str,(.L_0 - _$_str)
_$_str:
        /*0000*/ 	.byte	0x5f, 0x5f, 0x43, 0x55, 0x44, 0x41, 0x5f, 0x46, 0x54, 0x5a, 0x00
.L_0:


//--------------------- .nv.constant0.triton_poi_fused_cat_elu_1 --------------------------
	.section	.nv.constant0.triton_poi_fused_cat_elu_1,"a",@progbits
	.sectionflags	@""
	.align	4
.nv.constant0.triton_poi_fused_cat_elu_1:
	.zero		572
